//
// Generated by NVIDIA NVVM Compiler
//
// Compiler Build ID: CL-36424714
// Cuda compilation tools, release 13.0, V13.0.88
// Based on NVVM 20.0.0
//

.version 9.0
.target sm_100
.address_size 64

	// .globl	_Z9thresholdPiiii

.visible .entry _Z9thresholdPiiii(
	.param .u64 .ptr .align 1 _Z9thresholdPiiii_param_0,
	.param .u32 _Z9thresholdPiiii_param_1,
	.param .u32 _Z9thresholdPiiii_param_2,
	.param .u32 _Z9thresholdPiiii_param_3
)
{
	.reg .pred 	%p<5>;
	.reg .b32 	%r<18>;
	.reg .b64 	%rd<5>;

	ld.param.u64 	%rd2, [_Z9thresholdPiiii_param_0];
	ld.param.u32 	%r3, [_Z9thresholdPiiii_param_1];
	ld.param.u32 	%r5, [_Z9thresholdPiiii_param_2];
	ld.param.u32 	%r4, [_Z9thresholdPiiii_param_3];
	mov.u32 	%r7, %ctaid.x;
	mov.u32 	%r8, %ntid.x;
	mov.u32 	%r9, %tid.x;
	mad.lo.s32 	%r1, %r7, %r8, %r9;
	mov.u32 	%r10, %ctaid.y;
	mov.u32 	%r11, %ntid.y;
	mov.u32 	%r12, %tid.y;
	mad.lo.s32 	%r13, %r10, %r11, %r12;
	setp.ge.s32 	%p1, %r1, %r3;
	setp.ge.s32 	%p2, %r13, %r5;
	or.pred  	%p3, %p1, %p2;
	@%p3 bra 	$L__BB0_4;
	cvta.to.global.u64 	%rd3, %rd2;
	mad.lo.s32 	%r14, %r3, %r13, %r1;
	mul.wide.s32 	%rd4, %r14, 4;
	add.s64 	%rd1, %rd3, %rd4;
	ld.global.u32 	%r15, [%rd1];
	setp.lt.s32 	%p4, %r15, %r4;
	@%p4 bra 	$L__BB0_3;
	mov.b32 	%r16, 255;
	st.global.u32 	[%rd1], %r16;
	bra.uni 	$L__BB0_4;
$L__BB0_3:
	mov.b32 	%r17, 0;
	st.global.u32 	[%rd1], %r17;
$L__BB0_4:
	ret;

}


// ===== COMPILED SASS (sm_100) =====

	.target	sm_100

	.elftype	@"ET_EXEC"


//--------------------- .note.nv.tkinfo           --------------------------
	.section	.note.nv.tkinfo,"",@"SHT_NOTE"
	.sectionflags	@"SHF_NOTE_NV_TKINFO"
	.tkinfo
        /*0018*/ 	.word	0x00000002
        /*0030*/ 	.string	""
        /*0030*/ 	.string	"ptxas"
        /*0030*/ 	.string	"Cuda compilation tools, release 13.0, V13.0.88"
        /*0030*/ 	.string	"Build cuda_13.0.r13.0/compiler.36424714_0"
        /*0030*/ 	.string	"-arch sm_100 -m 64 "



//--------------------- .note.nv.cuinfo           --------------------------
	.section	.note.nv.cuinfo,"",@"SHT_NOTE"
	.sectionflags	@"SHF_NOTE_NV_CUINFO"
        /*0018*/ 	.short	0x0002
        /*001a*/ 	.short	0x0064
        /*001c*/ 	.short	0x0082
	.zero		2


//--------------------- .nv.info                  --------------------------
	.section	.nv.info,"",@"SHT_CUDA_INFO"
	.align	4


	//----- nvinfo : EIATTR_REGCOUNT
	.align		4
        /*0000*/ 	.byte	0x04, 0x2f
        /*0002*/ 	.short	(.L_1 - .L_0)
	.align		4
.L_0:
        /*0004*/ 	.word	index@(_Z9thresholdPiiii)
        /*0008*/ 	.word	0x00000008


	//----- nvinfo : EIATTR_FRAME_SIZE
	.align		4
.L_1:
        /*000c*/ 	.byte	0x04, 0x11
        /*000e*/ 	.short	(.L_3 - .L_2)
	.align		4
.L_2:
        /*0010*/ 	.word	index@(_Z9thresholdPiiii)
        /*0014*/ 	.word	0x00000000


	//----- nvinfo : EIATTR_MIN_STACK_SIZE
	.align		4
.L_3:
        /*0018*/ 	.byte	0x04, 0x12
        /*001a*/ 	.short	(.L_5 - .L_4)
	.align		4
.L_4:
        /*001c*/ 	.word	index@(_Z9thresholdPiiii)
        /*0020*/ 	.word	0x00000000
.L_5:


//--------------------- .nv.compat                --------------------------
	.section	.nv.compat,"",@"SHT_CUDA_COMPAT_INFO"
	.align	4
        /*0000*/ 	.byte	0x02, 0x09, 0x00, 0x00, 0x02, 0x02, 0x01, 0x00, 0x02, 0x05, 0x05, 0x00, 0x03, 0x07, 0x01, 0x01
        /*0010*/ 	.byte	0x02, 0x03, 0x00, 0x00, 0x02, 0x06, 0x01, 0x00, 0x04, 0x0b, 0x08, 0x00, 0x09, 0x00, 0x00, 0x00
        /*0020*/ 	.byte	0x00, 0x00, 0x00, 0x00


//--------------------- .nv.info._Z9thresholdPiiii --------------------------
	.section	.nv.info._Z9thresholdPiiii,"",@"SHT_CUDA_INFO"
	.sectionflags	@""
	.align	4


	//----- nvinfo : EIATTR_CUDA_API_VERSION
	.align		4
        /*0000*/ 	.byte	0x04, 0x37
        /*0002*/ 	.short	(.L_7 - .L_6)
.L_6:
        /*0004*/ 	.word	0x00000082


	//----- nvinfo : EIATTR_KPARAM_INFO
	.align		4
.L_7:
        /*0008*/ 	.byte	0x04, 0x17
        /*000a*/ 	.short	(.L_9 - .L_8)
.L_8:
        /*000c*/ 	.word	0x00000000
        /*0010*/ 	.short	0x0003
        /*0012*/ 	.short	0x0010
        /*0014*/ 	.byte	0x00, 0xf0, 0x11, 0x00


	//----- nvinfo : EIATTR_KPARAM_INFO
	.align		4
.L_9:
        /*0018*/ 	.byte	0x04, 0x17
        /*001a*/ 	.short	(.L_11 - .L_10)
.L_10:
        /*001c*/ 	.word	0x00000000
        /*0020*/ 	.short	0x0002
        /*0022*/ 	.short	0x000c
        /*0024*/ 	.byte	0x00, 0xf0, 0x11, 0x00


	//----- nvinfo : EIATTR_KPARAM_INFO
	.align		4
.L_11:
        /*0028*/ 	.byte	0x04, 0x17
        /*002a*/ 	.short	(.L_13 - .L_12)
.L_12:
        /*002c*/ 	.word	0x00000000
        /*0030*/ 	.short	0x0001
        /*0032*/ 	.short	0x0008
        /*0034*/ 	.byte	0x00, 0xf0, 0x11, 0x00


	//----- nvinfo : EIATTR_KPARAM_INFO
	.align		4
.L_13:
        /*0038*/ 	.byte	0x04, 0x17
        /*003a*/ 	.short	(.L_15 - .L_14)
.L_14:
        /*003c*/ 	.word	0x00000000
        /*0040*/ 	.short	0x0000
        /*0042*/ 	.short	0x0000
        /*0044*/ 	.byte	0x00, 0xf5, 0x21, 0x00


	//----- nvinfo : EIATTR_SPARSE_MMA_MASK
	.align		4
.L_15:
        /*0048*/ 	.byte	0x03, 0x50
        /*004a*/ 	.short	0x0000


	//----- nvinfo : EIATTR_MAXREG_COUNT
	.align		4
        /*004c*/ 	.byte	0x03, 0x1b
        /*004e*/ 	.short	0x00ff


	//----- nvinfo : EIATTR_MERCURY_ISA_VERSION
	.align		4
        /*0050*/ 	.byte	0x03, 0x5f
        /*0052*/ 	.short	0x0101


	//----- nvinfo : EIATTR_VRC_CTA_INIT_COUNT
	.align		4
        /*0054*/ 	.byte	0x02, 0x4a
	.zero		1
	.zero		1


	//----- nvinfo : EIATTR_EXIT_INSTR_OFFSETS
	.align		4
        /*0058*/ 	.byte	0x04, 0x1c
        /*005a*/ 	.short	(.L_17 - .L_16)


	//   ....[0]....
.L_16:
        /*005c*/ 	.word	0x000000c0


	//   ....[1]....
        /*0060*/ 	.word	0x00000160


	//   ....[2]....
        /*0064*/ 	.word	0x00000180


	//----- nvinfo : EIATTR_CBANK_PARAM_SIZE
	.align		4
.L_17:
        /*0068*/ 	.byte	0x03, 0x19
        /*006a*/ 	.short	0x0014


	//----- nvinfo : EIATTR_PARAM_CBANK
	.align		4
        /*006c*/ 	.byte	0x04, 0x0a
        /*006e*/ 	.short	(.L_19 - .L_18)
	.align		4
.L_18:
        /*0070*/ 	.word	index@(.nv.constant0._Z9thresholdPiiii)
        /*0074*/ 	.short	0x0380
        /*0076*/ 	.short	0x0014


	//----- nvinfo : EIATTR_SW_WAR
	.align		4
.L_19:
        /*0078*/ 	.byte	0x04, 0x36
        /*007a*/ 	.short	(.L_21 - .L_20)
.L_20:
        /*007c*/ 	.word	0x00000008
.L_21:


//--------------------- .nv.callgraph             --------------------------
	.section	.nv.callgraph,"",@"SHT_CUDA_CALLGRAPH"
	.align	4
	.sectionentsize	8
	.align		4
        /*0000*/ 	.word	0x00000000
	.align		4
        /*0004*/ 	.word	0xffffffff
	.align		4
        /*0008*/ 	.word	0x00000000
	.align		4
        /*000c*/ 	.word	0xfffffffe
	.align		4
        /*0010*/ 	.word	0x00000000
	.align		4
        /*0014*/ 	.word	0xfffffffd
	.align		4
        /*0018*/ 	.word	0x00000000
	.align		4
        /*001c*/ 	.word	0xfffffffc


//--------------------- .text._Z9thresholdPiiii   --------------------------
	.section	.text._Z9thresholdPiiii,"ax",@progbits
	.align	128
        .global         _Z9thresholdPiiii
        .type           _Z9thresholdPiiii,@function
        .size           _Z9thresholdPiiii,(.L_x_1 - _Z9thresholdPiiii)
        .other          _Z9thresholdPiiii,@"STO_CUDA_ENTRY STV_DEFAULT"
_Z9thresholdPiiii:
.text._Z9thresholdPiiii:
[----:B------:R-:W-:Y:S01]  /*0000*/  LDC R1, c[0x0][0x37c] ;  /* 0x0000df00ff017b82 */ /* 0x000fe20000000800 */
[----:B------:R-:W0:Y:S07]  /*0010*/  S2R R2, SR_TID.Y ;  /* 0x0000000000027919 */ /* 0x000e2e0000002200 */
[----:B------:R-:W1:Y:S01]  /*0020*/  LDC R0, c[0x0][0x360] ;  /* 0x0000d800ff007b82 */ /* 0x000e620000000800 */
[----:B------:R-:W2:Y:S01]  /*0030*/  LDCU.64 UR6, c[0x0][0x388] ;  /* 0x00007100ff0677ac */ /* 0x000ea20008000a00 */
[----:B------:R-:W1:Y:S06]  /*0040*/  S2R R3, SR_TID.X ;  /* 0x0000000000037919 */ /* 0x000e6c0000002100 */
[----:B------:R-:W0:Y:S08]  /*0050*/  S2UR UR5, SR_CTAID.Y ;  /* 0x00000000000579c3 */ /* 0x000e300000002600 */
[----:B------:R-:W0:Y:S08]  /*0060*/  LDC R5, c[0x0][0x364] ;  /* 0x0000d900ff057b82 */ /* 0x000e300000000800 */
[----:B------:R-:W1:Y:S01]  /*0070*/  S2UR UR4, SR_CTAID.X ;  /* 0x00000000000479c3 */ /* 0x000e620000002500 */
[----:B0-----:R-:W-:-:S05]  /*0080*/  IMAD R5, R5, UR5, R2 ;  /* 0x0000000505057c24 */ /* 0x001fca000f8e0202 */
[----:B--2---:R-:W-:Y:S01]  /*0090*/  ISETP.GE.AND P0, PT, R5, UR7, PT ;  /* 0x0000000705007c0c */ /* 0x004fe2000bf06270 */
[----:B-1----:R-:W-:-:S05]  /*00a0*/  IMAD R0, R0, UR4, R3 ;  /* 0x0000000400007c24 */ /* 0x002fca000f8e0203 */
[----:B------:R-:W-:-:S13]  /*00b0*/  ISETP.GE.OR P0, PT, R0, UR6, P0 ;  /* 0x0000000600007c0c */ /* 0x000fda0008706670 */
[----:B------:R-:W-:Y:S05]  /*00c0*/  @P0 EXIT ;  /* 0x000000000000094d */ /* 0x000fea0003800000 */
[----:B------:R-:W0:Y:S01]  /*00d0*/  LDC.64 R2, c[0x0][0x380] ;  /* 0x0000e000ff027b82 */ /* 0x000e220000000a00 */
[----:B------:R-:W1:Y:S01]  /*00e0*/  LDCU.64 UR4, c[0x0][0x358] ;  /* 0x00006b00ff0477ac */ /* 0x000e620008000a00 */
[----:B------:R-:W-:Y:S01]  /*00f0*/  IMAD R5, R5, UR6, R0 ;  /* 0x0000000605057c24 */ /* 0x000fe2000f8e0200 */
[----:B------:R-:W2:Y:S03]  /*0100*/  LDCU UR7, c[0x0][0x390] ;  /* 0x00007200ff0777ac */ /* 0x000ea60008000800 */
[----:B0-----:R-:W-:-:S05]  /*0110*/  IMAD.WIDE R2, R5, 0x4, R2 ;  /* 0x0000000405027825 */ /* 0x001fca00078e0202 */
[----:B-1----:R-:W2:Y:S02]  /*0120*/  LDG.E R0, desc[UR4][R2.64] ;  /* 0x0000000402007981 */ /* 0x002ea4000c1e1900 */
[----:B--2---:R-:W-:-:S13]  /*0130*/  ISETP.GE.AND P0, PT, R0, UR7, PT ;  /* 0x0000000700007c0c */ /* 0x004fda000bf06270 */
[----:B------:R-:W-:-:S05]  /*0140*/  @P0 MOV R5, 0xff ;  /* 0x000000ff00050802 */ /* 0x000fca0000000f00 */
[----:B------:R0:W-:Y:S01]  /*0150*/  @P0 STG.E desc[UR4][R2.64], R5 ;  /* 0x0000000502000986 */ /* 0x0001e2000c101904 */
[----:B------:R-:W-:Y:S05]  /*0160*/  @P0 EXIT ;  /* 0x000000000000094d */ /* 0x000fea0003800000 */
[----:B------:R-:W-:Y:S01]  /*0170*/  STG.E desc[UR4][R2.64], RZ ;  /* 0x000000ff02007986 */ /* 0x000fe2000c101904 */
[----:B------:R-:W-:Y:S05]  /*0180*/  EXIT ;  /* 0x000000000000794d */ /* 0x000fea0003800000 */
.L_x_0:
[----:B------:R-:W-:-:S00]  /*0190*/  BRA `(.L_x_0) ;  /* 0xfffffffc00fc7947 */ /* 0x000fc0000383ffff */
[----:B------:R-:W-:-:S00]  /*01a0*/  NOP ;  /* 0x0000000000007918 */ /* 0x000fc00000000000 */
        /* <DEDUP_REMOVED lines=13> */
.L_x_1:


//--------------------- .nv.shared.reserved.0     --------------------------
	.section	.nv.shared.reserved.0,"aw",@nobits
	.weak		__nv_reservedSMEM_offset_0_alias
	.size		__nv_reservedSMEM_offset_0_alias, 0, 64
	.other		__nv_reservedSMEM_offset_0_alias,@"STO_CUDA_RESERVED_SHARED STV_DEFAULT"
__nv_reservedSMEM_offset_0_alias:
	.zero		0
	.zero		64


//--------------------- .nv.constant0._Z9thresholdPiiii --------------------------
	.section	.nv.constant0._Z9thresholdPiiii,"a",@progbits
	.sectionflags	@""
	.align	4
.nv.constant0._Z9thresholdPiiii:
	.zero		916


//--------------------- SYMBOLS --------------------------

	.type		.nv.reservedSmem.offset0,@object
	.size		.nv.reservedSmem.offset0,0x4
